	.headerflags	@"EF_CUDA_TEXMODE_UNIFIED EF_CUDA_64BIT_ADDRESS EF_CUDA_ACCELERATORS EF_CUDA_SM90 EF_CUDA_VIRTUAL_SM(EF_CUDA_SM90)"
	.elftype	@"ET_EXEC"


//--------------------- .nv.info                  --------------------------
	.section	.nv.info,"",@"SHT_CUDA_INFO"
	.align	4


	//----- nvinfo : EIATTR_REGCOUNT
	.align		4
        /*0000*/ 	.byte	0x04, 0x2f
        /*0002*/ 	.short	(.L_1 - .L_0)
	.align		4
.L_0:
        /*0004*/ 	.word	index@(triton_poi_fused_cat_17)
        /*0008*/ 	.word	0x0000001c


	//----- nvinfo : EIATTR_MIN_STACK_SIZE
	.align		4
.L_1:
        /*000c*/ 	.byte	0x04, 0x12
        /*000e*/ 	.short	(.L_3 - .L_2)
	.align		4
.L_2:
        /*0010*/ 	.word	index@(triton_poi_fused_cat_17)
        /*0014*/ 	.word	0x00000000


	//----- nvinfo : EIATTR_FRAME_SIZE
	.align		4
.L_3:
        /*0018*/ 	.byte	0x04, 0x11
        /*001a*/ 	.short	(.L_5 - .L_4)
	.align		4
.L_4:
        /*001c*/ 	.word	index@(triton_poi_fused_cat_17)
        /*0020*/ 	.word	0x00000000


	//----- nvinfo : EIATTR_MIN_STACK_SIZE
	.align		4
.L_5:
        /*0024*/ 	.byte	0x04, 0x12
        /*0026*/ 	.short	(.L_7 - .L_6)
	.align		4
.L_6:
        /*0028*/ 	.word	index@(triton_poi_fused_cat_17)
        /*002c*/ 	.word	0x00000000
.L_7:


//--------------------- .nv.info.triton_poi_fused_cat_17 --------------------------
	.section	.nv.info.triton_poi_fused_cat_17,"",@"SHT_CUDA_INFO"
	.sectionflags	@""
	.align	4


	//----- nvinfo : EIATTR_CUDA_API_VERSION
	.align		4
        /*0000*/ 	.byte	0x04, 0x37
        /*0002*/ 	.short	(.L_9 - .L_8)
.L_8:
        /*0004*/ 	.word	0x0000007c


	//----- nvinfo : EIATTR_KPARAM_INFO
	.align		4
.L_9:
        /*0008*/ 	.byte	0x04, 0x17
        /*000a*/ 	.short	(.L_11 - .L_10)
.L_10:
        /*000c*/ 	.word	0x00000000
        /*0010*/ 	.short	0x0009
        /*0012*/ 	.short	0x0048
        /*0014*/ 	.byte	0x00, 0xf0, 0x11, 0x00


	//----- nvinfo : EIATTR_KPARAM_INFO
	.align		4
.L_11:
        /*0018*/ 	.byte	0x04, 0x17
        /*001a*/ 	.short	(.L_13 - .L_12)
.L_12:
        /*001c*/ 	.word	0x00000000
        /*0020*/ 	.short	0x0008
        /*0022*/ 	.short	0x0040
        /*0024*/ 	.byte	0x00, 0xf4, 0x21, 0x00


	//----- nvinfo : EIATTR_KPARAM_INFO
	.align		4
.L_13:
        /*0028*/ 	.byte	0x04, 0x17
        /*002a*/ 	.short	(.L_15 - .L_14)
.L_14:
        /*002c*/ 	.word	0x00000000
        /*0030*/ 	.short	0x0007
        /*0032*/ 	.short	0x0038
        /*0034*/ 	.byte	0x00, 0xf4, 0x21, 0x00


	//----- nvinfo : EIATTR_KPARAM_INFO
	.align		4
.L_15:
        /*0038*/ 	.byte	0x04, 0x17
        /*003a*/ 	.short	(.L_17 - .L_16)
.L_16:
        /*003c*/ 	.word	0x00000000
        /*0040*/ 	.short	0x0006
        /*0042*/ 	.short	0x0030
        /*0044*/ 	.byte	0x00, 0xf4, 0x21, 0x00


	//----- nvinfo : EIATTR_KPARAM_INFO
	.align		4
.L_17:
        /*0048*/ 	.byte	0x04, 0x17
        /*004a*/ 	.short	(.L_19 - .L_18)
.L_18:
        /*004c*/ 	.word	0x00000000
        /*0050*/ 	.short	0x0005
        /*0052*/ 	.short	0x0028
        /*0054*/ 	.byte	0x00, 0xf4, 0x21, 0x00


	//----- nvinfo : EIATTR_KPARAM_INFO
	.align		4
.L_19:
        /*0058*/ 	.byte	0x04, 0x17
        /*005a*/ 	.short	(.L_21 - .L_20)
.L_20:
        /*005c*/ 	.word	0x00000000
        /*0060*/ 	.short	0x0004
        /*0062*/ 	.short	0x0020
        /*0064*/ 	.byte	0x00, 0xf4, 0x21, 0x00


	//----- nvinfo : EIATTR_KPARAM_INFO
	.align		4
.L_21:
        /*0068*/ 	.byte	0x04, 0x17
        /*006a*/ 	.short	(.L_23 - .L_22)
.L_22:
        /*006c*/ 	.word	0x00000000
        /*0070*/ 	.short	0x0003
        /*0072*/ 	.short	0x0018
        /*0074*/ 	.byte	0x00, 0xf4, 0x21, 0x00


	//----- nvinfo : EIATTR_KPARAM_INFO
	.align		4
.L_23:
        /*0078*/ 	.byte	0x04, 0x17
        /*007a*/ 	.short	(.L_25 - .L_24)
.L_24:
        /*007c*/ 	.word	0x00000000
        /*0080*/ 	.short	0x0002
        /*0082*/ 	.short	0x0010
        /*0084*/ 	.byte	0x00, 0xf4, 0x21, 0x00


	//----- nvinfo : EIATTR_KPARAM_INFO
	.align		4
.L_25:
        /*0088*/ 	.byte	0x04, 0x17
        /*008a*/ 	.short	(.L_27 - .L_26)
.L_26:
        /*008c*/ 	.word	0x00000000
        /*0090*/ 	.short	0x0001
        /*0092*/ 	.short	0x0008
        /*0094*/ 	.byte	0x00, 0xf4, 0x21, 0x00


	//----- nvinfo : EIATTR_KPARAM_INFO
	.align		4
.L_27:
        /*0098*/ 	.byte	0x04, 0x17
        /*009a*/ 	.short	(.L_29 - .L_28)
.L_28:
        /*009c*/ 	.word	0x00000000
        /*00a0*/ 	.short	0x0000
        /*00a2*/ 	.short	0x0000
        /*00a4*/ 	.byte	0x00, 0xf4, 0x21, 0x00


	//----- nvinfo : EIATTR_SPARSE_MMA_MASK
	.align		4
.L_29:
        /*00a8*/ 	.byte	0x03, 0x50
        /*00aa*/ 	.short	0x0000


	//----- nvinfo : EIATTR_MAXREG_COUNT
	.align		4
        /*00ac*/ 	.byte	0x03, 0x1b
        /*00ae*/ 	.short	0x00ff


	//----- nvinfo : EIATTR_EXIT_INSTR_OFFSETS
	.align		4
        /*00b0*/ 	.byte	0x04, 0x1c
        /*00b2*/ 	.short	(.L_31 - .L_30)


	//   ....[0]....
.L_30:
        /*00b4*/ 	.word	0x00000980


	//----- nvinfo : EIATTR_REQNTID
	.align		4
.L_31:
        /*00b8*/ 	.byte	0x04, 0x10
        /*00ba*/ 	.short	(.L_33 - .L_32)
.L_32:
        /*00bc*/ 	.word	0x00000100
        /*00c0*/ 	.word	0x00000001
        /*00c4*/ 	.word	0x00000001


	//----- nvinfo : EIATTR_CBANK_PARAM_SIZE
	.align		4
.L_33:
        /*00c8*/ 	.byte	0x03, 0x19
        /*00ca*/ 	.short	0x004c


	//----- nvinfo : EIATTR_PARAM_CBANK
	.align		4
        /*00cc*/ 	.byte	0x04, 0x0a
        /*00ce*/ 	.short	(.L_35 - .L_34)
	.align		4
.L_34:
        /*00d0*/ 	.word	index@(.nv.constant0.triton_poi_fused_cat_17)
        /*00d4*/ 	.short	0x0210
        /*00d6*/ 	.short	0x004c


	//----- nvinfo : EIATTR_SW_WAR
	.align		4
.L_35:
        /*00d8*/ 	.byte	0x04, 0x36
        /*00da*/ 	.short	(.L_37 - .L_36)
.L_36:
        /*00dc*/ 	.word	0x00000008
.L_37:


//--------------------- .nv.callgraph             --------------------------
	.section	.nv.callgraph,"",@"SHT_CUDA_CALLGRAPH"
	.align	4
	.sectionentsize	8
	.align		4
        /*0000*/ 	.word	0x00000000
	.align		4
        /*0004*/ 	.word	0xffffffff
	.align		4
        /*0008*/ 	.word	0x00000000
	.align		4
        /*000c*/ 	.word	0xfffffffe
	.align		4
        /*0010*/ 	.word	0x00000000
	.align		4
        /*0014*/ 	.word	0xfffffffd
	.align		4
        /*0018*/ 	.word	0x00000000
	.align		4
        /*001c*/ 	.word	0xfffffffc


//--------------------- .text.triton_poi_fused_cat_17 --------------------------
	.section	.text.triton_poi_fused_cat_17,"ax",@progbits
	.align	128
        .global         triton_poi_fused_cat_17
        .type           triton_poi_fused_cat_17,@function
        .size           triton_poi_fused_cat_17,(.L_x_1 - triton_poi_fused_cat_17)
        .other          triton_poi_fused_cat_17,@"STO_CUDA_ENTRY STV_DEFAULT"
triton_poi_fused_cat_17:
.text.triton_poi_fused_cat_17:
[----:B------:R-:W-:Y:S01]  /*0000*/  LDC R1, c[0x0][0x28] ;  /* 0x00000a00ff017b82 */ /* 0x000fe20000000800 */
[----:B------:R-:W1:Y:S07]  /*0010*/  S2R R0, SR_TID.X ;  /* 0x0000000000007919 */ /* 0x000e6e0000002100 */
[----:B------:R-:W2:Y:S01]  /*0020*/  LDC.64 R4, c[0x0][0x218] ;  /* 0x00008600ff047b82 */ /* 0x000ea20000000a00 */
[----:B------:R-:W-:Y:S01]  /*0030*/  CS2R R14, SRZ ;  /* 0x00000000000e7805 */ /* 0x000fe2000001ff00 */
[----:B------:R-:W-:Y:S01]  /*0040*/  ULDC.64 UR4, c[0x0][0x208] ;  /* 0x0000820000047ab9 */ /* 0x000fe20000000a00 */
[----:B------:R-:W3:Y:S05]  /*0050*/  S2R R3, SR_CTAID.X ;  /* 0x0000000000037919 */ /* 0x000eea0000002500 */
[----:B------:R-:W4:Y:S08]  /*0060*/  LDC.64 R8, c[0x0][0x220] ;  /* 0x00008800ff087b82 */ /* 0x000f300000000a00 */
[----:B------:R-:W5:Y:S01]  /*0070*/  LDC.64 R22, c[0x0][0x230] ;  /* 0x00008c00ff167b82 */ /* 0x000f620000000a00 */
[----:B------:R-:W-:Y:S01]  /*0080*/  CS2R R10, SRZ ;  /* 0x00000000000a7805 */ /* 0x000fe2000001ff00 */
[----:B------:R-:W-:Y:S01]  /*0090*/  ULDC.64 UR6, c[0x0][0x228] ;  /* 0x00008a0000067ab9 */ /* 0x000fe20000000a00 */
[----:B-1----:R-:W-:-:S05]  /*00a0*/  IMAD.SHL.U32 R0, R0, 0x2, RZ ;  /* 0x0000000200007824 */ /* 0x002fca00078e00ff */
[----:B------:R-:W-:-:S05]  /*00b0*/  LOP3.LUT R0, R0, 0x1fe, RZ, 0xc0, !PT ;  /* 0x000001fe00007812 */ /* 0x000fca00078ec0ff */
[----:B---3--:R-:W-:-:S05]  /*00c0*/  IMAD R3, R3, 0x200, R0 ;  /* 0x0000020003037824 */ /* 0x008fca00078e0200 */
[----:B------:R-:W-:-:S04]  /*00d0*/  SHF.R.S32.HI R0, RZ, 0x1f, R3 ;  /* 0x0000001fff007819 */ /* 0x000fc80000011403 */
[CC--:B------:R-:W-:Y:S02]  /*00e0*/  LEA.HI R2, R0.reuse, R3.reuse, RZ, 0xc ;  /* 0x0000000300027211 */ /* 0x0c0fe400078f60ff */
[----:B------:R-:W-:Y:S02]  /*00f0*/  LEA.HI R0, R0, R3, RZ, 0x6 ;  /* 0x0000000300007211 */ /* 0x000fe400078f30ff */
[----:B------:R-:W-:Y:S02]  /*0100*/  SHF.R.S32.HI R13, RZ, 0xc, R2 ;  /* 0x0000000cff0d7819 */ /* 0x000fe40000011402 */
[----:B------:R-:W-:Y:S02]  /*0110*/  SHF.R.S32.HI R12, RZ, 0x6, R0 ;  /* 0x00000006ff0c7819 */ /* 0x000fe40000011400 */
[----:B------:R-:W-:Y:S01]  /*0120*/  LOP3.LUT R0, R0, 0xffffffc0, RZ, 0xc0, !PT ;  /* 0xffffffc000007812 */ /* 0x000fe200078ec0ff */
[----:B------:R-:W-:-:S05]  /*0130*/  IMAD.HI R6, R13, 0x2aaaaaab, RZ ;  /* 0x2aaaaaab0d067827 */ /* 0x000fca00078e02ff */
[----:B------:R-:W-:-:S04]  /*0140*/  SHF.R.U32.HI R7, RZ, 0x1f, R6 ;  /* 0x0000001fff077819 */ /* 0x000fc80000011606 */
[----:B------:R-:W-:Y:S02]  /*0150*/  LEA.HI R6, R6, R7, RZ, 0x1e ;  /* 0x0000000706067211 */ /* 0x000fe400078ff0ff */
[----:B------:R-:W-:-:S03]  /*0160*/  LEA.HI R7, R12, R12, RZ, 0x6 ;  /* 0x0000000c0c077211 */ /* 0x000fc600078f30ff */
[----:B------:R-:W-:Y:S01]  /*0170*/  IMAD R13, R6, -0x18, R13 ;  /* 0xffffffe8060d7824 */ /* 0x000fe200078e020d */
[----:B------:R-:W-:-:S04]  /*0180*/  LOP3.LUT R7, R7, 0xffffffc0, RZ, 0xc0, !PT ;  /* 0xffffffc007077812 */ /* 0x000fc800078ec0ff */
[----:B------:R-:W-:Y:S01]  /*0190*/  ISETP.GE.AND P0, PT, R13, 0xc, PT ;  /* 0x0000000c0d00780c */ /* 0x000fe20003f06270 */
[----:B------:R-:W-:-:S04]  /*01a0*/  IMAD.IADD R12, R12, 0x1, -R7 ;  /* 0x000000010c0c7824 */ /* 0x000fc800078e0a07 */
[----:B--2---:R-:W-:Y:S01]  /*01b0*/  IMAD.WIDE R16, R12, 0x8, R4 ;  /* 0x000000080c107825 */ /* 0x004fe200078e0204 */
[----:B------:R-:W-:-:S03]  /*01c0*/  CS2R R4, SRZ ;  /* 0x0000000000047805 */ /* 0x000fc6000001ff00 */
[----:B------:R-:W-:-:S04]  /*01d0*/  IMAD.IADD R0, R3, 0x1, -R0 ;  /* 0x0000000103007824 */ /* 0x000fc800078e0a00 */
[----:B------:R-:W2:Y:S01]  /*01e0*/  @!P0 LDG.E.EL.64 R14, desc[UR4][R16.64] ;  /* 0x00000004100e8981 */ /* 0x000ea2000c2e1b00 */
[----:B------:R-:W-:Y:S01]  /*01f0*/  CS2R R6, SRZ ;  /* 0x0000000000067805 */ /* 0x000fe2000001ff00 */
[----:B----4-:R-:W-:-:S05]  /*0200*/  IMAD.WIDE R18, R0, 0x8, R8 ;  /* 0x0000000800127825 */ /* 0x010fca00078e0208 */
[----:B------:R-:W3:Y:S01]  /*0210*/  @!P0 LDG.E.EL.128 R4, desc[UR4][R18.64] ;  /* 0x0000000412048981 */ /* 0x000ee2000c2e1d00 */
[----:B------:R-:W-:Y:S01]  /*0220*/  CS2R R8, SRZ ;  /* 0x0000000000087805 */ /* 0x000fe2000001ff00 */
[----:B-----5:R-:W-:-:S05]  /*0230*/  IMAD.WIDE R22, R0, 0x8, R22 ;  /* 0x0000000800167825 */ /* 0x020fca00078e0216 */
[----:B------:R-:W4:Y:S01]  /*0240*/  @!P0 LDG.E.EL.128 R8, desc[UR4][R22.64] ;  /* 0x0000000416088981 */ /* 0x000f22000c2e1d00 */
[----:B------:R-:W-:Y:S01]  /*0250*/  LOP3.LUT R2, R2, 0xfffff000, RZ, 0xc0, !PT ;  /* 0xfffff00002027812 */ /* 0x000fe200078ec0ff */
[----:B------:R-:W-:Y:S01]  /*0260*/  IMAD.MOV.U32 R24, RZ, RZ, RZ ;  /* 0x000000ffff187224 */ /* 0x000fe200078e00ff */
[----:B--2---:R-:W-:Y:S02]  /*0270*/  SEL R21, R15, RZ, !P0 ;  /* 0x000000ff0f157207 */ /* 0x004fe40004000000 */
[----:B------:R-:W-:Y:S02]  /*0280*/  SEL R17, R14, RZ, !P0 ;  /* 0x000000ff0e117207 */ /* 0x000fe40004000000 */
[----:B------:R-:W-:Y:S02]  /*0290*/  SHF.R.U32.HI R15, RZ, 0x1a, R21 ;  /* 0x0000001aff0f7819 */ /* 0x000fe40000011615 */
[----:B---3--:R-:W-:Y:S02]  /*02a0*/  SEL R20, R4, RZ, !P0 ;  /* 0x000000ff04147207 */ /* 0x008fe40004000000 */
[----:B------:R-:W-:-:S02]  /*02b0*/  LOP3.LUT R14, R15, 0x20, RZ, 0xc0, !PT ;  /* 0x000000200f0e7812 */ /* 0x000fc400078ec0ff */
[----:B------:R-:W-:Y:S02]  /*02c0*/  SEL R19, R5, RZ, !P0 ;  /* 0x000000ff05137207 */ /* 0x000fe40004000000 */
[----:B------:R-:W-:Y:S02]  /*02d0*/  IADD3 R4, P1, R14, R17, RZ ;  /* 0x000000110e047210 */ /* 0x000fe40007f3e0ff */
[----:B------:R-:W-:Y:S02]  /*02e0*/  SEL R7, R7, RZ, !P0 ;  /* 0x000000ff07077207 */ /* 0x000fe40004000000 */
[----:B------:R-:W-:Y:S01]  /*02f0*/  SHF.R.U32.HI R17, RZ, 0x18, R19 ;  /* 0x00000018ff117819 */ /* 0x000fe20000011613 */
[----:B------:R-:W-:Y:S01]  /*0300*/  IMAD.X R5, RZ, RZ, R21, P1 ;  /* 0x000000ffff057224 */ /* 0x000fe200008e0615 */
[----:B------:R-:W-:Y:S01]  /*0310*/  SEL R18, R6, RZ, !P0 ;  /* 0x000000ff06127207 */ /* 0x000fe20004000000 */
[----:B------:R-:W-:Y:S01]  /*0320*/  IMAD.SHL.U32 R21, R13, 0x400, RZ ;  /* 0x000004000d157824 */ /* 0x000fe200078e00ff */
[----:B------:R-:W-:-:S02]  /*0330*/  LEA R16, P2, R20, UR6, 0x2 ;  /* 0x0000000614107c11 */ /* 0x000fc4000f8410ff */
[C---:B------:R-:W-:Y:S01]  /*0340*/  SHF.L.U64.HI R5, R4.reuse, 0x7, R5 ;  /* 0x0000000704057819 */ /* 0x040fe20000010205 */
[----:B------:R-:W-:Y:S01]  /*0350*/  IMAD.SHL.U32 R4, R4, 0x80, RZ ;  /* 0x0000008004047824 */ /* 0x000fe200078e00ff */
[----:B------:R-:W-:Y:S02]  /*0360*/  SHF.R.U32.HI R15, RZ, 0x18, R7 ;  /* 0x00000018ff0f7819 */ /* 0x000fe40000011607 */
[----:B------:R-:W-:Y:S02]  /*0370*/  LOP3.LUT R17, R17, 0x80, RZ, 0xc0, !PT ;  /* 0x0000008011117812 */ /* 0x000fe400078ec0ff */
[----:B------:R-:W-:Y:S02]  /*0380*/  LEA R14, P1, R18, UR6, 0x2 ;  /* 0x00000006120e7c11 */ /* 0x000fe4000f8210ff */
[----:B------:R-:W-:Y:S02]  /*0390*/  LOP3.LUT R15, R15, 0x80, RZ, 0xc0, !PT ;  /* 0x000000800f0f7812 */ /* 0x000fe400078ec0ff */
[----:B------:R-:W-:-:S02]  /*03a0*/  LEA.HI.X R20, R20, UR7, R19, 0x2, P2 ;  /* 0x0000000714147c11 */ /* 0x000fc400090f1413 */
[----:B------:R-:W-:Y:S02]  /*03b0*/  IADD3 R16, P4, P3, R4, R16, R17 ;  /* 0x0000001004107210 */ /* 0x000fe40007b9e011 */
[----:B----4-:R-:W-:Y:S02]  /*03c0*/  SEL R19, R9, RZ, !P0 ;  /* 0x000000ff09137207 */ /* 0x010fe40004000000 */
[----:B------:R-:W-:Y:S02]  /*03d0*/  SEL R17, R11, RZ, !P0 ;  /* 0x000000ff0b117207 */ /* 0x000fe40004000000 */
[----:B------:R-:W-:Y:S01]  /*03e0*/  LEA.HI.X R18, R18, UR7, R7, 0x2, P1 ;  /* 0x0000000712127c11 */ /* 0x000fe200088f1407 */
[----:B------:R-:W-:Y:S01]  /*03f0*/  IMAD.HI R7, R3, 0x2aaaaaab, RZ ;  /* 0x2aaaaaab03077827 */ /* 0x000fe200078e02ff */
[----:B------:R-:W-:Y:S02]  /*0400*/  IADD3 R14, P2, P1, R4, R14, R15 ;  /* 0x0000000e040e7210 */ /* 0x000fe4000795e00f */
[----:B------:R-:W-:-:S02]  /*0410*/  SEL R8, R8, RZ, !P0 ;  /* 0x000000ff08087207 */ /* 0x000fc40004000000 */
[----:B------:R-:W-:Y:S02]  /*0420*/  SEL R22, R10, RZ, !P0 ;  /* 0x000000ff0a167207 */ /* 0x000fe40004000000 */
[----:B------:R-:W-:Y:S02]  /*0430*/  SHF.R.U32.HI R15, RZ, 0x18, R19 ;  /* 0x00000018ff0f7819 */ /* 0x000fe40000011613 */
[----:B------:R-:W-:Y:S02]  /*0440*/  SHF.R.U32.HI R9, RZ, 0x18, R17 ;  /* 0x00000018ff097819 */ /* 0x000fe40000011611 */
[----:B------:R-:W-:Y:S02]  /*0450*/  LEA R6, P5, R8, UR6, 0x2 ;  /* 0x0000000608067c11 */ /* 0x000fe4000f8a10ff */
[----:B------:R-:W-:Y:S02]  /*0460*/  LEA R11, P6, R22, UR6, 0x2 ;  /* 0x00000006160b7c11 */ /* 0x000fe4000f8c10ff */
[----:B------:R-:W-:-:S02]  /*0470*/  LOP3.LUT R15, R15, 0x80, RZ, 0xc0, !PT ;  /* 0x000000800f0f7812 */ /* 0x000fc400078ec0ff */
[----:B------:R-:W-:Y:S02]  /*0480*/  SHF.R.U32.HI R10, RZ, 0x1f, R7 ;  /* 0x0000001fff0a7819 */ /* 0x000fe40000011607 */
[----:B------:R-:W-:Y:S02]  /*0490*/  LOP3.LUT R9, R9, 0x80, RZ, 0xc0, !PT ;  /* 0x0000008009097812 */ /* 0x000fe400078ec0ff */
[----:B------:R-:W-:Y:S02]  /*04a0*/  LEA.HI.X R8, R8, UR7, R19, 0x2, P5 ;  /* 0x0000000708087c11 */ /* 0x000fe4000a8f1413 */
[----:B------:R-:W-:Y:S01]  /*04b0*/  LEA.HI.X R22, R22, UR7, R17, 0x2, P6 ;  /* 0x0000000716167c11 */ /* 0x000fe2000b0f1411 */
[----:B------:R-:W-:Y:S01]  /*04c0*/  ULDC.64 UR6, c[0x0][0x248] ;  /* 0x0000920000067ab9 */ /* 0x000fe20000000a00 */
[----:B------:R-:W-:Y:S02]  /*04d0*/  IADD3 R6, P5, P6, R4, R6, R15 ;  /* 0x0000000604067210 */ /* 0x000fe40007ebe00f */
[----:B------:R-:W-:-:S02]  /*04e0*/  IADD3.X R17, R5, R20, RZ, P4, P3 ;  /* 0x0000001405117210 */ /* 0x000fc400027e64ff */
[----:B------:R-:W-:Y:S02]  /*04f0*/  IADD3 R4, P3, P4, R4, R11, R9 ;  /* 0x0000000b04047210 */ /* 0x000fe40007c7e009 */
[----:B------:R-:W-:Y:S01]  /*0500*/  LEA.HI.SX32 R20, R7, R10, 0x12 ;  /* 0x0000000a07147211 */ /* 0x000fe200078f92ff */
[----:B------:R-:W-:Y:S01]  /*0510*/  IMAD.WIDE R16, R21, 0x4, R16 ;  /* 0x0000000415107825 */ /* 0x000fe200078e0210 */
[----:B------:R-:W1:Y:S01]  /*0520*/  LDC.64 R10, c[0x0][0x210] ;  /* 0x00008400ff0a7b82 */ /* 0x000e620000000a00 */
[C---:B------:R-:W-:Y:S02]  /*0530*/  IADD3.X R7, R5.reuse, R8, RZ, P5, P6 ;  /* 0x0000000805077210 */ /* 0x040fe40002fec4ff */
[C---:B------:R-:W-:Y:S01]  /*0540*/  IADD3.X R15, R5.reuse, R18, RZ, P2, P1 ;  /* 0x00000012050f7210 */ /* 0x040fe200017e24ff */
[C---:B------:R-:W-:Y:S01]  /*0550*/  IMAD R19, R20.reuse, 0x3000, RZ ;  /* 0x0000300014137824 */ /* 0x040fe200078e02ff */
[----:B------:R-:W-:Y:S01]  /*0560*/  IADD3.X R5, R5, R22, RZ, P3, P4 ;  /* 0x0000001605057210 */ /* 0x000fe20001fe84ff */
[----:B------:R-:W-:-:S02]  /*0570*/  IMAD R25, R20, -0x18000, R3 ;  /* 0xfffe800014197824 */ /* 0x000fc400078e0203 */
[----:B------:R-:W2:Y:S01]  /*0580*/  LDC.64 R8, c[0x0][0x238] ;  /* 0x00008e00ff087b82 */ /* 0x000ea20000000a00 */
[----:B------:R-:W-:Y:S02]  /*0590*/  IMAD R20, R20, 0xc000, RZ ;  /* 0x0000c00014147824 */ /* 0x000fe400078e02ff */
[----:B------:R-:W-:-:S04]  /*05a0*/  IMAD.WIDE R14, R21, 0x4, R14 ;  /* 0x00000004150e7825 */ /* 0x000fc800078e020e */
[C---:B------:R-:W-:Y:S01]  /*05b0*/  IMAD.WIDE R6, R21.reuse, 0x4, R6 ;  /* 0x0000000415067825 */ /* 0x040fe200078e0206 */
[----:B------:R-:W3:Y:S03]  /*05c0*/  LDC.64 R22, c[0x0][0x240] ;  /* 0x00009000ff167b82 */ /* 0x000ee60000000a00 */
[----:B------:R-:W-:-:S04]  /*05d0*/  IMAD.WIDE R4, R21, 0x4, R4 ;  /* 0x0000000415047825 */ /* 0x000fc800078e0204 */
[----:B------:R-:W-:Y:S02]  /*05e0*/  IMAD.MOV.U32 R18, RZ, RZ, RZ ;  /* 0x000000ffff127224 */ /* 0x000fe400078e00ff */
[----:B------:R-:W-:Y:S02]  /*05f0*/  IMAD.IADD R25, R25, 0x1, R20 ;  /* 0x0000000119197824 */ /* 0x000fe400078e0214 */
[----:B------:R-:W-:Y:S01]  /*0600*/  IMAD.WIDE R16, R19, 0x4, R16 ;  /* 0x0000000413107825 */ /* 0x000fe200078e0210 */
[----:B------:R-:W-:-:S03]  /*0610*/  ISETP.GT.AND P1, PT, R13, 0xb, PT ;  /* 0x0000000b0d00780c */ /* 0x000fc60003f24270 */
[C---:B------:R-:W-:Y:S01]  /*0620*/  IMAD.WIDE R14, R19.reuse, 0x4, R14 ;  /* 0x00000004130e7825 */ /* 0x040fe200078e020e */
[----:B------:R2:W4:Y:S03]  /*0630*/  @!P0 LDG.E.EL R18, desc[UR4][R16.64] ;  /* 0x0000000410128981 */ /* 0x000526000c2e1900 */
[----:B------:R-:W-:-:S04]  /*0640*/  IMAD.WIDE R6, R19, 0x4, R6 ;  /* 0x0000000413067825 */ /* 0x000fc800078e0206 */
[----:B------:R-:W-:Y:S01]  /*0650*/  IMAD.WIDE R4, R19, 0x4, R4 ;  /* 0x0000000413047825 */ /* 0x000fe200078e0204 */
[----:B------:R-:W5:Y:S03]  /*0660*/  @!P0 LDG.E.EL R24, desc[UR4][R6.64] ;  /* 0x0000000406188981 */ /* 0x000f66000c2e1900 */
[----:B------:R-:W-:Y:S02]  /*0670*/  IMAD.MOV.U32 R21, RZ, RZ, RZ ;  /* 0x000000ffff157224 */ /* 0x000fe400078e00ff */
[----:B------:R-:W-:Y:S02]  /*0680*/  IMAD.MOV.U32 R19, RZ, RZ, RZ ;  /* 0x000000ffff137224 */ /* 0x000fe400078e00ff */
[----:B-1----:R-:W-:Y:S02]  /*0690*/  IMAD.WIDE R10, R25, 0x4, R10 ;  /* 0x00000004190a7825 */ /* 0x002fe400078e020a */
[----:B------:R-:W5:Y:S02]  /*06a0*/  @!P0 LDG.E.EL R21, desc[UR4][R14.64] ;  /* 0x000000040e158981 */ /* 0x000f64000c2e1900 */
[----:B------:R-:W-:-:S02]  /*06b0*/  IMAD.IADD R25, R3, 0x1, -R2 ;  /* 0x0000000103197824 */ /* 0x000fc400078e0a02 */
[----:B------:R-:W-:Y:S02]  /*06c0*/  IMAD.SHL.U32 R13, R13, 0x1000, RZ ;  /* 0x000010000d0d7824 */ /* 0x000fe400078e00ff */
[----:B--2---:R-:W-:Y:S01]  /*06d0*/  IMAD.WIDE R16, R0, 0x4, R8 ;  /* 0x0000000400107825 */ /* 0x004fe200078e0208 */
[----:B------:R-:W-:Y:S02]  /*06e0*/  CS2R R8, SRZ ;  /* 0x0000000000087805 */ /* 0x000fe4000001ff00 */
[--C-:B------:R-:W-:Y:S01]  /*06f0*/  SHF.R.S32.HI R2, RZ, 0x1f, R20.reuse ;  /* 0x0000001fff027819 */ /* 0x100fe20000011414 */
[----:B------:R1:W2:Y:S01]  /*0700*/  @!P0 LDG.E.EL R19, desc[UR4][R4.64] ;  /* 0x0000000404138981 */ /* 0x0002a2000c2e1900 */
[----:B------:R-:W-:Y:S02]  /*0710*/  IADD3 R20, P2, P3, R13, R25, R20 ;  /* 0x000000190d147210 */ /* 0x000fe40007b5e014 */
[----:B------:R-:W-:Y:S01]  /*0720*/  SHF.R.S32.HI R25, RZ, 0x1f, R25 ;  /* 0x0000001fff197819 */ /* 0x000fe20000011419 */
[----:B------:R4:W2:Y:S01]  /*0730*/  @!P0 LDG.E.EL.64 R8, desc[UR4][R16.64] ;  /* 0x0000000410088981 */ /* 0x0008a2000c2e1b00 */
[----:B------:R-:W-:Y:S01]  /*0740*/  SHF.R.S32.HI R13, RZ, 0x1f, R13 ;  /* 0x0000001fff0d7819 */ /* 0x000fe2000001140d */
[----:B------:R-:W-:Y:S01]  /*0750*/  IMAD.MOV.U32 R0, RZ, RZ, RZ ;  /* 0x000000ffff007224 */ /* 0x000fe200078e00ff */
[----:B-1----:R-:W-:-:S02]  /*0760*/  CS2R R4, SRZ ;  /* 0x0000000000047805 */ /* 0x002fc4000001ff00 */
[----:B------:R-:W-:Y:S01]  /*0770*/  IADD3.X R13, R13, R25, R2, P2, P3 ;  /* 0x000000190d0d7210 */ /* 0x000fe200017e6402 */
[----:B------:R-:W-:Y:S02]  /*0780*/  IMAD.MOV.U32 R2, RZ, RZ, RZ ;  /* 0x000000ffff027224 */ /* 0x000fe400078e00ff */
[----:B---3--:R-:W-:Y:S01]  /*0790*/  IMAD.WIDE R22, R12, 0x4, R22 ;  /* 0x000000040c167825 */ /* 0x008fe200078e0216 */
[C---:B------:R-:W-:Y:S01]  /*07a0*/  LEA R14, P2, R20.reuse, UR6, 0x2 ;  /* 0x00000006140e7c11 */ /* 0x040fe2000f8410ff */
[----:B------:R1:W3:Y:S01]  /*07b0*/  @!P0 LDG.E.64 R4, desc[UR4][R10.64] ;  /* 0x000000040a048981 */ /* 0x0002e2000c1e1b00 */
[----:B------:R-:W-:Y:S02]  /*07c0*/  CS2R R6, SRZ ;  /* 0x0000000000067805 */ /* 0x000fe4000001ff00 */
[----:B------:R-:W-:Y:S01]  /*07d0*/  LEA.HI.X R15, R20, UR7, R13, 0x2, P2 ;  /* 0x00000007140f7c11 */ /* 0x000fe200090f140d */
[----:B------:R-:W3:Y:S01]  /*07e0*/  @!P0 LDG.E.EL R0, desc[UR4][R22.64] ;  /* 0x0000000416008981 */ /* 0x000ee2000c2e1900 */
[----:B------:R-:W1:Y:S03]  /*07f0*/  LDC.64 R12, c[0x0][0x250] ;  /* 0x00009400ff0c7b82 */ /* 0x000e660000000a00 */
[----:B------:R-:W3:Y:S04]  /*0800*/  @!P0 LDG.E.EL R2, desc[UR4][R22.64] ;  /* 0x0000000416028981 */ /* 0x000ee8000c2e1900 */
[----:B------:R-:W3:Y:S01]  /*0810*/  @P1 LDG.E.64 R6, desc[UR4][R14.64+-0x30000] ;  /* 0xfd0000040e061981 */ /* 0x000ee2000c1e1b00 */
[----:B-1----:R-:W-:Y:S01]  /*0820*/  IMAD.WIDE R12, R3, 0x4, R12 ;  /* 0x00000004030c7825 */ /* 0x002fe200078e020c */
[----:B----4-:R-:W-:-:S02]  /*0830*/  SEL R17, R18, RZ, !P0 ;  /* 0x000000ff12117207 */ /* 0x010fc40004000000 */
[----:B-----5:R-:W-:Y:S02]  /*0840*/  SEL R24, R24, RZ, !P0 ;  /* 0x000000ff18187207 */ /* 0x020fe40004000000 */
[----:B------:R-:W-:-:S03]  /*0850*/  SEL R10, R21, RZ, !P0 ;  /* 0x000000ff150a7207 */ /* 0x000fc60004000000 */
[----:B------:R-:W-:Y:S01]  /*0860*/  FADD R24, -R17, R24 ;  /* 0x0000001811187221 */ /* 0x000fe20000000100 */
[----:B--2---:R-:W-:Y:S02]  /*0870*/  SEL R19, R19, RZ, !P0 ;  /* 0x000000ff13137207 */ /* 0x004fe40004000000 */
[----:B------:R-:W-:-:S03]  /*0880*/  SEL R8, R8, RZ, !P0 ;  /* 0x000000ff08087207 */ /* 0x000fc60004000000 */
[----:B------:R-:W-:Y:S01]  /*0890*/  FADD R19, -R10, R19 ;  /* 0x000000130a137221 */ /* 0x000fe20000000100 */
[----:B------:R-:W-:Y:S01]  /*08a0*/  SEL R9, R9, RZ, !P0 ;  /* 0x000000ff09097207 */ /* 0x000fe20004000000 */
[----:B------:R-:W-:-:S04]  /*08b0*/  FFMA R8, R24, R8, R17 ;  /* 0x0000000818087223 */ /* 0x000fc80000000011 */
[----:B------:R-:W-:Y:S01]  /*08c0*/  FFMA R9, R19, R9, R10 ;  /* 0x0000000913097223 */ /* 0x000fe2000000000a */
[----:B---3--:R-:W-:Y:S02]  /*08d0*/  SEL R11, R4, RZ, !P0 ;  /* 0x000000ff040b7207 */ /* 0x008fe40004000000 */
[----:B------:R-:W-:Y:S02]  /*08e0*/  SEL R5, R5, RZ, !P0 ;  /* 0x000000ff05057207 */ /* 0x000fe40004000000 */
[----:B------:R-:W-:Y:S01]  /*08f0*/  SEL R4, R0, RZ, !P0 ;  /* 0x000000ff00047207 */ /* 0x000fe20004000000 */
[----:B------:R-:W-:Y:S02]  /*0900*/  FADD R8, -R11, R8 ;  /* 0x000000080b087221 */ /* 0x000fe40000000100 */
[----:B------:R-:W-:Y:S01]  /*0910*/  FADD R0, -R5, R9 ;  /* 0x0000000905007221 */ /* 0x000fe20000000100 */
[----:B------:R-:W-:Y:S01]  /*0920*/  SEL R2, R2, RZ, !P0 ;  /* 0x000000ff02027207 */ /* 0x000fe20004000000 */
[----:B------:R-:W-:Y:S01]  /*0930*/  FFMA R4, R8, R4, R11 ;  /* 0x0000000408047223 */ /* 0x000fe2000000000b */
[----:B------:R-:W-:-:S03]  /*0940*/  @P0 SEL R4, R6, RZ, P1 ;  /* 0x000000ff06040207 */ /* 0x000fc60000800000 */
[----:B------:R-:W-:Y:S01]  /*0950*/  FFMA R5, R0, R2, R5 ;  /* 0x0000000200057223 */ /* 0x000fe20000000005 */
[----:B------:R-:W-:-:S05]  /*0960*/  @P0 SEL R5, R7, RZ, P1 ;  /* 0x000000ff07050207 */ /* 0x000fca0000800000 */
[----:B------:R-:W-:Y:S01]  /*0970*/  STG.E.64 desc[UR4][R12.64], R4 ;  /* 0x000000040c007986 */ /* 0x000fe2000c101b04 */
[----:B------:R-:W-:Y:S05]  /*0980*/  EXIT ;  /* 0x000000000000794d */ /* 0x000fea0003800000 */
.L_x_0:
[----:B------:R-:W-:-:S00]  /*0990*/  BRA `(.L_x_0) ;  /* 0xfffffffc00fc7947 */ /* 0x000fc0000383ffff */
[----:B------:R-:W-:-:S00]  /*09a0*/  NOP ;  /* 0x0000000000007918 */ /* 0x000fc00000000000 */
        /* <DEDUP_REMOVED lines=13> */
.L_x_1:


//--------------------- .nv.constant0.triton_poi_fused_cat_17 --------------------------
	.section	.nv.constant0.triton_poi_fused_cat_17,"a",@progbits
	.sectionflags	@""
	.align	4
.nv.constant0.triton_poi_fused_cat_17:
	.zero		604
